//
// Generated by NVIDIA NVVM Compiler
//
// Compiler Build ID: CL-36424714
// Cuda compilation tools, release 13.0, V13.0.88
// Based on NVVM 20.0.0
//

.version 9.0
.target sm_100
.address_size 64

	// .globl	_Z20median_filter_kernelPhS_ii

.visible .entry _Z20median_filter_kernelPhS_ii(
	.param .u64 .ptr .align 1 _Z20median_filter_kernelPhS_ii_param_0,
	.param .u64 .ptr .align 1 _Z20median_filter_kernelPhS_ii_param_1,
	.param .u32 _Z20median_filter_kernelPhS_ii_param_2,
	.param .u32 _Z20median_filter_kernelPhS_ii_param_3
)
{
	.reg .pred 	%p<8>;
	.reg .b16 	%rs<184>;
	.reg .b32 	%r<26>;
	.reg .b64 	%rd<13>;

	ld.param.u64 	%rd1, [_Z20median_filter_kernelPhS_ii_param_0];
	ld.param.u64 	%rd2, [_Z20median_filter_kernelPhS_ii_param_1];
	ld.param.u32 	%r4, [_Z20median_filter_kernelPhS_ii_param_2];
	ld.param.u32 	%r5, [_Z20median_filter_kernelPhS_ii_param_3];
	mov.u32 	%r7, %ctaid.x;
	mov.u32 	%r8, %ntid.x;
	mov.u32 	%r9, %tid.x;
	mad.lo.s32 	%r10, %r7, %r8, %r9;
	mov.u32 	%r11, %ctaid.y;
	mov.u32 	%r12, %ntid.y;
	mov.u32 	%r13, %tid.y;
	mad.lo.s32 	%r14, %r11, %r12, %r13;
	setp.lt.s32 	%p1, %r10, 1;
	add.s32 	%r15, %r4, -1;
	setp.ge.s32 	%p2, %r10, %r15;
	or.pred  	%p3, %p1, %p2;
	setp.eq.s32 	%p4, %r14, 0;
	or.pred  	%p5, %p4, %p3;
	add.s32 	%r16, %r5, -1;
	setp.ge.s32 	%p6, %r14, %r16;
	or.pred  	%p7, %p5, %p6;
	@%p7 bra 	$L__BB0_2;
	cvta.to.global.u64 	%rd3, %rd2;
	cvta.to.global.u64 	%rd4, %rd1;
	mul.lo.s32 	%r17, %r4, %r14;
	add.s32 	%r18, %r17, %r10;
	mul.lo.s32 	%r19, %r18, 3;
	sub.s32 	%r20, %r17, %r4;
	add.s32 	%r21, %r20, %r10;
	mad.lo.s32 	%r22, %r21, 3, -3;
	cvt.s64.s32 	%rd5, %r22;
	add.s64 	%rd6, %rd4, %rd5;
	ld.global.u8 	%rs1, [%rd6];
	ld.global.u8 	%rs2, [%rd6+3];
	ld.global.u8 	%rs3, [%rd6+6];
	mul.lo.s32 	%r23, %r4, 3;
	add.s32 	%r24, %r22, %r23;
	cvt.s64.s32 	%rd7, %r24;
	add.s64 	%rd8, %rd4, %rd7;
	ld.global.u8 	%rs4, [%rd8];
	cvt.s64.s32 	%rd9, %r19;
	ld.global.u8 	%rs5, [%rd8+3];
	ld.global.u8 	%rs6, [%rd8+6];
	add.s32 	%r25, %r24, %r23;
	cvt.s64.s32 	%rd10, %r25;
	add.s64 	%rd11, %rd4, %rd10;
	ld.global.u8 	%rs7, [%rd11];
	ld.global.u8 	%rs8, [%rd11+3];
	ld.global.u8 	%rs9, [%rd11+6];
	max.u16 	%rs10, %rs1, %rs2;
	min.u16 	%rs11, %rs1, %rs2;
	max.u16 	%rs12, %rs11, %rs3;
	min.u16 	%rs13, %rs11, %rs3;
	max.u16 	%rs14, %rs13, %rs4;
	min.u16 	%rs15, %rs13, %rs4;
	max.u16 	%rs16, %rs15, %rs5;
	min.u16 	%rs17, %rs15, %rs5;
	max.u16 	%rs18, %rs17, %rs6;
	min.u16 	%rs19, %rs17, %rs6;
	max.u16 	%rs20, %rs19, %rs7;
	min.u16 	%rs21, %rs19, %rs7;
	max.u16 	%rs22, %rs21, %rs8;
	min.u16 	%rs23, %rs21, %rs8;
	max.u16 	%rs24, %rs23, %rs9;
	max.u16 	%rs25, %rs10, %rs12;
	min.u16 	%rs26, %rs10, %rs12;
	max.u16 	%rs27, %rs26, %rs14;
	min.u16 	%rs28, %rs26, %rs14;
	max.u16 	%rs29, %rs28, %rs16;
	min.u16 	%rs30, %rs28, %rs16;
	max.u16 	%rs31, %rs30, %rs18;
	min.u16 	%rs32, %rs30, %rs18;
	max.u16 	%rs33, %rs32, %rs20;
	min.u16 	%rs34, %rs32, %rs20;
	max.u16 	%rs35, %rs34, %rs22;
	min.u16 	%rs36, %rs34, %rs22;
	max.u16 	%rs37, %rs36, %rs24;
	max.u16 	%rs38, %rs25, %rs27;
	min.u16 	%rs39, %rs25, %rs27;
	max.u16 	%rs40, %rs39, %rs29;
	min.u16 	%rs41, %rs39, %rs29;
	max.u16 	%rs42, %rs41, %rs31;
	min.u16 	%rs43, %rs41, %rs31;
	max.u16 	%rs44, %rs43, %rs33;
	min.u16 	%rs45, %rs43, %rs33;
	max.u16 	%rs46, %rs45, %rs35;
	min.u16 	%rs47, %rs45, %rs35;
	max.u16 	%rs48, %rs47, %rs37;
	max.u16 	%rs49, %rs38, %rs40;
	min.u16 	%rs50, %rs38, %rs40;
	max.u16 	%rs51, %rs50, %rs42;
	min.u16 	%rs52, %rs50, %rs42;
	max.u16 	%rs53, %rs52, %rs44;
	min.u16 	%rs54, %rs52, %rs44;
	max.u16 	%rs55, %rs54, %rs46;
	min.u16 	%rs56, %rs54, %rs46;
	max.u16 	%rs57, %rs56, %rs48;
	min.u16 	%rs58, %rs49, %rs51;
	min.u16 	%rs59, %rs58, %rs53;
	min.u16 	%rs60, %rs59, %rs55;
	min.u16 	%rs61, %rs60, %rs57;
	add.s64 	%rd12, %rd3, %rd9;
	st.global.u8 	[%rd12], %rs61;
	ld.global.u8 	%rs62, [%rd6+1];
	ld.global.u8 	%rs63, [%rd6+4];
	ld.global.u8 	%rs64, [%rd6+7];
	ld.global.u8 	%rs65, [%rd8+1];
	ld.global.u8 	%rs66, [%rd8+4];
	ld.global.u8 	%rs67, [%rd8+7];
	ld.global.u8 	%rs68, [%rd11+1];
	ld.global.u8 	%rs69, [%rd11+4];
	ld.global.u8 	%rs70, [%rd11+7];
	max.u16 	%rs71, %rs62, %rs63;
	min.u16 	%rs72, %rs62, %rs63;
	max.u16 	%rs73, %rs72, %rs64;
	min.u16 	%rs74, %rs72, %rs64;
	max.u16 	%rs75, %rs74, %rs65;
	min.u16 	%rs76, %rs74, %rs65;
	max.u16 	%rs77, %rs76, %rs66;
	min.u16 	%rs78, %rs76, %rs66;
	max.u16 	%rs79, %rs78, %rs67;
	min.u16 	%rs80, %rs78, %rs67;
	max.u16 	%rs81, %rs80, %rs68;
	min.u16 	%rs82, %rs80, %rs68;
	max.u16 	%rs83, %rs82, %rs69;
	min.u16 	%rs84, %rs82, %rs69;
	max.u16 	%rs85, %rs84, %rs70;
	max.u16 	%rs86, %rs71, %rs73;
	min.u16 	%rs87, %rs71, %rs73;
	max.u16 	%rs88, %rs87, %rs75;
	min.u16 	%rs89, %rs87, %rs75;
	max.u16 	%rs90, %rs89, %rs77;
	min.u16 	%rs91, %rs89, %rs77;
	max.u16 	%rs92, %rs91, %rs79;
	min.u16 	%rs93, %rs91, %rs79;
	max.u16 	%rs94, %rs93, %rs81;
	min.u16 	%rs95, %rs93, %rs81;
	max.u16 	%rs96, %rs95, %rs83;
	min.u16 	%rs97, %rs95, %rs83;
	max.u16 	%rs98, %rs97, %rs85;
	max.u16 	%rs99, %rs86, %rs88;
	min.u16 	%rs100, %rs86, %rs88;
	max.u16 	%rs101, %rs100, %rs90;
	min.u16 	%rs102, %rs100, %rs90;
	max.u16 	%rs103, %rs102, %rs92;
	min.u16 	%rs104, %rs102, %rs92;
	max.u16 	%rs105, %rs104, %rs94;
	min.u16 	%rs106, %rs104, %rs94;
	max.u16 	%rs107, %rs106, %rs96;
	min.u16 	%rs108, %rs106, %rs96;
	max.u16 	%rs109, %rs108, %rs98;
	max.u16 	%rs110, %rs99, %rs101;
	min.u16 	%rs111, %rs99, %rs101;
	max.u16 	%rs112, %rs111, %rs103;
	min.u16 	%rs113, %rs111, %rs103;
	max.u16 	%rs114, %rs113, %rs105;
	min.u16 	%rs115, %rs113, %rs105;
	max.u16 	%rs116, %rs115, %rs107;
	min.u16 	%rs117, %rs115, %rs107;
	max.u16 	%rs118, %rs117, %rs109;
	min.u16 	%rs119, %rs110, %rs112;
	min.u16 	%rs120, %rs119, %rs114;
	min.u16 	%rs121, %rs120, %rs116;
	min.u16 	%rs122, %rs121, %rs118;
	st.global.u8 	[%rd12+1], %rs122;
	ld.global.u8 	%rs123, [%rd6+2];
	ld.global.u8 	%rs124, [%rd6+5];
	ld.global.u8 	%rs125, [%rd6+8];
	ld.global.u8 	%rs126, [%rd8+2];
	ld.global.u8 	%rs127, [%rd8+5];
	ld.global.u8 	%rs128, [%rd8+8];
	ld.global.u8 	%rs129, [%rd11+2];
	ld.global.u8 	%rs130, [%rd11+5];
	ld.global.u8 	%rs131, [%rd11+8];
	max.u16 	%rs132, %rs123, %rs124;
	min.u16 	%rs133, %rs123, %rs124;
	max.u16 	%rs134, %rs133, %rs125;
	min.u16 	%rs135, %rs133, %rs125;
	max.u16 	%rs136, %rs135, %rs126;
	min.u16 	%rs137, %rs135, %rs126;
	max.u16 	%rs138, %rs137, %rs127;
	min.u16 	%rs139, %rs137, %rs127;
	max.u16 	%rs140, %rs139, %rs128;
	min.u16 	%rs141, %rs139, %rs128;
	max.u16 	%rs142, %rs141, %rs129;
	min.u16 	%rs143, %rs141, %rs129;
	max.u16 	%rs144, %rs143, %rs130;
	min.u16 	%rs145, %rs143, %rs130;
	max.u16 	%rs146, %rs145, %rs131;
	max.u16 	%rs147, %rs132, %rs134;
	min.u16 	%rs148, %rs132, %rs134;
	max.u16 	%rs149, %rs148, %rs136;
	min.u16 	%rs150, %rs148, %rs136;
	max.u16 	%rs151, %rs150, %rs138;
	min.u16 	%rs152, %rs150, %rs138;
	max.u16 	%rs153, %rs152, %rs140;
	min.u16 	%rs154, %rs152, %rs140;
	max.u16 	%rs155, %rs154, %rs142;
	min.u16 	%rs156, %rs154, %rs142;
	max.u16 	%rs157, %rs156, %rs144;
	min.u16 	%rs158, %rs156, %rs144;
	max.u16 	%rs159, %rs158, %rs146;
	max.u16 	%rs160, %rs147, %rs149;
	min.u16 	%rs161, %rs147, %rs149;
	max.u16 	%rs162, %rs161, %rs151;
	min.u16 	%rs163, %rs161, %rs151;
	max.u16 	%rs164, %rs163, %rs153;
	min.u16 	%rs165, %rs163, %rs153;
	max.u16 	%rs166, %rs165, %rs155;
	min.u16 	%rs167, %rs165, %rs155;
	max.u16 	%rs168, %rs167, %rs157;
	min.u16 	%rs169, %rs167, %rs157;
	max.u16 	%rs170, %rs169, %rs159;
	max.u16 	%rs171, %rs160, %rs162;
	min.u16 	%rs172, %rs160, %rs162;
	max.u16 	%rs173, %rs172, %rs164;
	min.u16 	%rs174, %rs172, %rs164;
	max.u16 	%rs175, %rs174, %rs166;
	min.u16 	%rs176, %rs174, %rs166;
	max.u16 	%rs177, %rs176, %rs168;
	min.u16 	%rs178, %rs176, %rs168;
	max.u16 	%rs179, %rs178, %rs170;
	min.u16 	%rs180, %rs171, %rs173;
	min.u16 	%rs181, %rs180, %rs175;
	min.u16 	%rs182, %rs181, %rs177;
	min.u16 	%rs183, %rs182, %rs179;
	st.global.u8 	[%rd12+2], %rs183;
$L__BB0_2:
	ret;

}


// ===== COMPILED SASS (sm_100) =====

	.target	sm_100

	.elftype	@"ET_EXEC"


//--------------------- .note.nv.tkinfo           --------------------------
	.section	.note.nv.tkinfo,"",@"SHT_NOTE"
	.sectionflags	@"SHF_NOTE_NV_TKINFO"
	.tkinfo
        /*0018*/ 	.word	0x00000002
        /*0030*/ 	.string	""
        /*0030*/ 	.string	"ptxas"
        /*0030*/ 	.string	"Cuda compilation tools, release 13.0, V13.0.88"
        /*0030*/ 	.string	"Build cuda_13.0.r13.0/compiler.36424714_0"
        /*0030*/ 	.string	"-arch sm_100 -m 64 "



//--------------------- .note.nv.cuinfo           --------------------------
	.section	.note.nv.cuinfo,"",@"SHT_NOTE"
	.sectionflags	@"SHF_NOTE_NV_CUINFO"
        /*0018*/ 	.short	0x0002
        /*001a*/ 	.short	0x0064
        /*001c*/ 	.short	0x0082
	.zero		2


//--------------------- .nv.info                  --------------------------
	.section	.nv.info,"",@"SHT_CUDA_INFO"
	.align	4


	//----- nvinfo : EIATTR_REGCOUNT
	.align		4
        /*0000*/ 	.byte	0x04, 0x2f
        /*0002*/ 	.short	(.L_1 - .L_0)
	.align		4
.L_0:
        /*0004*/ 	.word	index@(_Z20median_filter_kernelPhS_ii)
        /*0008*/ 	.word	0x0000001c


	//----- nvinfo : EIATTR_FRAME_SIZE
	.align		4
.L_1:
        /*000c*/ 	.byte	0x04, 0x11
        /*000e*/ 	.short	(.L_3 - .L_2)
	.align		4
.L_2:
        /*0010*/ 	.word	index@(_Z20median_filter_kernelPhS_ii)
        /*0014*/ 	.word	0x00000000


	//----- nvinfo : EIATTR_MIN_STACK_SIZE
	.align		4
.L_3:
        /*0018*/ 	.byte	0x04, 0x12
        /*001a*/ 	.short	(.L_5 - .L_4)
	.align		4
.L_4:
        /*001c*/ 	.word	index@(_Z20median_filter_kernelPhS_ii)
        /*0020*/ 	.word	0x00000000
.L_5:


//--------------------- .nv.compat                --------------------------
	.section	.nv.compat,"",@"SHT_CUDA_COMPAT_INFO"
	.align	4
        /*0000*/ 	.byte	0x02, 0x09, 0x00, 0x00, 0x02, 0x02, 0x01, 0x00, 0x02, 0x05, 0x05, 0x00, 0x03, 0x07, 0x01, 0x01
        /*0010*/ 	.byte	0x02, 0x03, 0x00, 0x00, 0x02, 0x06, 0x01, 0x00, 0x04, 0x0b, 0x08, 0x00, 0x09, 0x00, 0x00, 0x00
        /*0020*/ 	.byte	0x00, 0x00, 0x00, 0x00


//--------------------- .nv.info._Z20median_filter_kernelPhS_ii --------------------------
	.section	.nv.info._Z20median_filter_kernelPhS_ii,"",@"SHT_CUDA_INFO"
	.sectionflags	@""
	.align	4


	//----- nvinfo : EIATTR_CUDA_API_VERSION
	.align		4
        /*0000*/ 	.byte	0x04, 0x37
        /*0002*/ 	.short	(.L_7 - .L_6)
.L_6:
        /*0004*/ 	.word	0x00000082


	//----- nvinfo : EIATTR_KPARAM_INFO
	.align		4
.L_7:
        /*0008*/ 	.byte	0x04, 0x17
        /*000a*/ 	.short	(.L_9 - .L_8)
.L_8:
        /*000c*/ 	.word	0x00000000
        /*0010*/ 	.short	0x0003
        /*0012*/ 	.short	0x0014
        /*0014*/ 	.byte	0x00, 0xf0, 0x11, 0x00


	//----- nvinfo : EIATTR_KPARAM_INFO
	.align		4
.L_9:
        /*0018*/ 	.byte	0x04, 0x17
        /*001a*/ 	.short	(.L_11 - .L_10)
.L_10:
        /*001c*/ 	.word	0x00000000
        /*0020*/ 	.short	0x0002
        /*0022*/ 	.short	0x0010
        /*0024*/ 	.byte	0x00, 0xf0, 0x11, 0x00


	//----- nvinfo : EIATTR_KPARAM_INFO
	.align		4
.L_11:
        /*0028*/ 	.byte	0x04, 0x17
        /*002a*/ 	.short	(.L_13 - .L_12)
.L_12:
        /*002c*/ 	.word	0x00000000
        /*0030*/ 	.short	0x0001
        /*0032*/ 	.short	0x0008
        /*0034*/ 	.byte	0x00, 0xf5, 0x21, 0x00


	//----- nvinfo : EIATTR_KPARAM_INFO
	.align		4
.L_13:
        /*0038*/ 	.byte	0x04, 0x17
        /*003a*/ 	.short	(.L_15 - .L_14)
.L_14:
        /*003c*/ 	.word	0x00000000
        /*0040*/ 	.short	0x0000
        /*0042*/ 	.short	0x0000
        /*0044*/ 	.byte	0x00, 0xf5, 0x21, 0x00


	//----- nvinfo : EIATTR_SPARSE_MMA_MASK
	.align		4
.L_15:
        /*0048*/ 	.byte	0x03, 0x50
        /*004a*/ 	.short	0x0000


	//----- nvinfo : EIATTR_MAXREG_COUNT
	.align		4
        /*004c*/ 	.byte	0x03, 0x1b
        /*004e*/ 	.short	0x00ff


	//----- nvinfo : EIATTR_MERCURY_ISA_VERSION
	.align		4
        /*0050*/ 	.byte	0x03, 0x5f
        /*0052*/ 	.short	0x0101


	//----- nvinfo : EIATTR_VRC_CTA_INIT_COUNT
	.align		4
        /*0054*/ 	.byte	0x02, 0x4a
	.zero		1
	.zero		1


	//----- nvinfo : EIATTR_EXIT_INSTR_OFFSETS
	.align		4
        /*0058*/ 	.byte	0x04, 0x1c
        /*005a*/ 	.short	(.L_17 - .L_16)


	//   ....[0]....
.L_16:
        /*005c*/ 	.word	0x00000100


	//   ....[1]....
        /*0060*/ 	.word	0x00000d30


	//----- nvinfo : EIATTR_CBANK_PARAM_SIZE
	.align		4
.L_17:
        /*0064*/ 	.byte	0x03, 0x19
        /*0066*/ 	.short	0x0018


	//----- nvinfo : EIATTR_PARAM_CBANK
	.align		4
        /*0068*/ 	.byte	0x04, 0x0a
        /*006a*/ 	.short	(.L_19 - .L_18)
	.align		4
.L_18:
        /*006c*/ 	.word	index@(.nv.constant0._Z20median_filter_kernelPhS_ii)
        /*0070*/ 	.short	0x0380
        /*0072*/ 	.short	0x0018


	//----- nvinfo : EIATTR_SW_WAR
	.align		4
.L_19:
        /*0074*/ 	.byte	0x04, 0x36
        /*0076*/ 	.short	(.L_21 - .L_20)
.L_20:
        /*0078*/ 	.word	0x00000008
.L_21:


//--------------------- .nv.callgraph             --------------------------
	.section	.nv.callgraph,"",@"SHT_CUDA_CALLGRAPH"
	.align	4
	.sectionentsize	8
	.align		4
        /*0000*/ 	.word	0x00000000
	.align		4
        /*0004*/ 	.word	0xffffffff
	.align		4
        /*0008*/ 	.word	0x00000000
	.align		4
        /*000c*/ 	.word	0xfffffffe
	.align		4
        /*0010*/ 	.word	0x00000000
	.align		4
        /*0014*/ 	.word	0xfffffffd
	.align		4
        /*0018*/ 	.word	0x00000000
	.align		4
        /*001c*/ 	.word	0xfffffffc


//--------------------- .text._Z20median_filter_kernelPhS_ii --------------------------
	.section	.text._Z20median_filter_kernelPhS_ii,"ax",@progbits
	.align	128
        .global         _Z20median_filter_kernelPhS_ii
        .type           _Z20median_filter_kernelPhS_ii,@function
        .size           _Z20median_filter_kernelPhS_ii,(.L_x_1 - _Z20median_filter_kernelPhS_ii)
        .other          _Z20median_filter_kernelPhS_ii,@"STO_CUDA_ENTRY STV_DEFAULT"
_Z20median_filter_kernelPhS_ii:
.text._Z20median_filter_kernelPhS_ii:
[----:B------:R-:W-:Y:S01]  /*0000*/  LDC R1, c[0x0][0x37c] ;  /* 0x0000df00ff017b82 */ /* 0x000fe20000000800 */
[----:B------:R-:W0:Y:S07]  /*0010*/  S2R R0, SR_TID.X ;  /* 0x0000000000007919 */ /* 0x000e2e0000002100 */
[----:B------:R-:W0:Y:S01]  /*0020*/  S2UR UR4, SR_CTAID.X ;  /* 0x00000000000479c3 */ /* 0x000e220000002500 */
[----:B------:R-:W1:Y:S07]  /*0030*/  S2R R2, SR_TID.Y ;  /* 0x0000000000027919 */ /* 0x000e6e0000002200 */
[----:B------:R-:W0:Y:S08]  /*0040*/  LDC R5, c[0x0][0x360] ;  /* 0x0000d800ff057b82 */ /* 0x000e300000000800 */
[----:B------:R-:W2:Y:S08]  /*0050*/  LDC.64 R24, c[0x0][0x390] ;  /* 0x0000e400ff187b82 */ /* 0x000eb00000000a00 */
[----:B------:R-:W1:Y:S08]  /*0060*/  S2UR UR5, SR_CTAID.Y ;  /* 0x00000000000579c3 */ /* 0x000e700000002600 */
[----:B------:R-:W1:Y:S01]  /*0070*/  LDC R7, c[0x0][0x364] ;  /* 0x0000d900ff077b82 */ /* 0x000e620000000800 */
[----:B0-----:R-:W-:-:S02]  /*0080*/  IMAD R5, R5, UR4, R0 ;  /* 0x0000000405057c24 */ /* 0x001fc4000f8e0200 */
[----:B--2---:R-:W-:-:S05]  /*0090*/  VIADD R0, R24, 0xffffffff ;  /* 0xffffffff18007836 */ /* 0x004fca0000000000 */
[----:B------:R-:W-:Y:S01]  /*00a0*/  ISETP.GE.AND P0, PT, R5, R0, PT ;  /* 0x000000000500720c */ /* 0x000fe20003f06270 */
[----:B------:R-:W-:-:S03]  /*00b0*/  VIADD R0, R25, 0xffffffff ;  /* 0xffffffff19007836 */ /* 0x000fc60000000000 */
[----:B------:R-:W-:Y:S01]  /*00c0*/  ISETP.LT.OR P0, PT, R5, 0x1, P0 ;  /* 0x000000010500780c */ /* 0x000fe20000701670 */
[----:B-1----:R-:W-:-:S05]  /*00d0*/  IMAD R7, R7, UR5, R2 ;  /* 0x0000000507077c24 */ /* 0x002fca000f8e0202 */
[----:B------:R-:W-:-:S04]  /*00e0*/  ISETP.EQ.OR P0, PT, R7, RZ, P0 ;  /* 0x000000ff0700720c */ /* 0x000fc80000702670 */
[----:B------:R-:W-:-:S13]  /*00f0*/  ISETP.GE.OR P0, PT, R7, R0, P0 ;  /* 0x000000000700720c */ /* 0x000fda0000706670 */
[----:B------:R-:W-:Y:S05]  /*0100*/  @P0 EXIT ;  /* 0x000000000000094d */ /* 0x000fea0003800000 */
[----:B------:R-:W0:Y:S01]  /*0110*/  LDCU.128 UR8, c[0x0][0x380] ;  /* 0x00007000ff0877ac */ /* 0x000e220008000c00 */
[----:B------:R-:W-:Y:S02]  /*0120*/  IMAD R0, R7, R24, -R24 ;  /* 0x0000001807007224 */ /* 0x000fe400078e0a18 */
[----:B------:R-:W-:Y:S01]  /*0130*/  IMAD.MOV.U32 R3, RZ, RZ, 0x3 ;  /* 0x00000003ff037424 */ /* 0x000fe200078e00ff */
[----:B------:R-:W1:Y:S01]  /*0140*/  LDCU.64 UR4, c[0x0][0x358] ;  /* 0x00006b00ff0477ac */ /* 0x000e620008000a00 */
[----:B------:R-:W-:-:S04]  /*0150*/  IMAD.IADD R0, R5, 0x1, R0 ;  /* 0x0000000105007824 */ /* 0x000fc800078e0200 */
[----:B------:R-:W-:-:S04]  /*0160*/  IMAD R3, R0, R3, -0x3 ;  /* 0xfffffffd00037424 */ /* 0x000fc800078e0203 */
[----:B------:R-:W-:Y:S01]  /*0170*/  IMAD R9, R24, 0x3, R3 ;  /* 0x0000000318097824 */ /* 0x000fe200078e0203 */
[----:B0-----:R-:W-:-:S04]  /*0180*/  IADD3 R22, P0, PT, R3, UR8, RZ ;  /* 0x0000000803167c10 */ /* 0x001fc8000ff1e0ff */
[----:B------:R-:W-:Y:S02]  /*0190*/  LEA.HI.X.SX32 R23, R3, UR9, 0x1, P0 ;  /* 0x0000000903177c11 */ /* 0x000fe400080f0eff */
[----:B------:R-:W-:-:S03]  /*01a0*/  IADD3 R20, P0, PT, R9, UR8, RZ ;  /* 0x0000000809147c10 */ /* 0x000fc6000ff1e0ff */
[----:B-1----:R-:W2:Y:S04]  /*01b0*/  LDG.E.U8 R0, desc[UR4][R22.64] ;  /* 0x0000000416007981 */ /* 0x002ea8000c1e1100 */
[----:B------:R-:W2:Y:S01]  /*01c0*/  LDG.E.U8 R2, desc[UR4][R22.64+0x3] ;  /* 0x0000030416027981 */ /* 0x000ea2000c1e1100 */
[----:B------:R-:W-:-:S03]  /*01d0*/  LEA.HI.X.SX32 R21, R9, UR9, 0x1, P0 ;  /* 0x0000000909157c11 */ /* 0x000fc600080f0eff */
[----:B------:R-:W3:Y:S04]  /*01e0*/  LDG.E.U8 R4, desc[UR4][R22.64+0x6] ;  /* 0x0000060416047981 */ /* 0x000ee8000c1e1100 */
[----:B------:R-:W4:Y:S01]  /*01f0*/  LDG.E.U8 R6, desc[UR4][R20.64] ;  /* 0x0000000414067981 */ /* 0x000f22000c1e1100 */
[----:B------:R-:W-:-:S03]  /*0200*/  IMAD R9, R24, 0x3, R9 ;  /* 0x0000000318097824 */ /* 0x000fc600078e0209 */
[----:B------:R-:W5:Y:S02]  /*0210*/  LDG.E.U8 R8, desc[UR4][R20.64+0x3] ;  /* 0x0000030414087981 */ /* 0x000f64000c1e1100 */
[C---:B------:R-:W-:Y:S02]  /*0220*/  IADD3 R18, P0, PT, R9.reuse, UR8, RZ ;  /* 0x0000000809127c10 */ /* 0x040fe4000ff1e0ff */
[----:B------:R-:W5:Y:S02]  /*0230*/  LDG.E.U8 R10, desc[UR4][R20.64+0x6] ;  /* 0x00000604140a7981 */ /* 0x000f64000c1e1100 */
[----:B------:R-:W-:-:S05]  /*0240*/  LEA.HI.X.SX32 R19, R9, UR9, 0x1, P0 ;  /* 0x0000000909137c11 */ /* 0x000fca00080f0eff */
[----:B------:R-:W5:Y:S04]  /*0250*/  LDG.E.U8 R12, desc[UR4][R18.64] ;  /* 0x00000004120c7981 */ /* 0x000f68000c1e1100 */
[----:B------:R-:W5:Y:S04]  /*0260*/  LDG.E.U8 R14, desc[UR4][R18.64+0x3] ;  /* 0x00000304120e7981 */ /* 0x000f68000c1e1100 */
[----:B------:R-:W5:Y:S01]  /*0270*/  LDG.E.U8 R16, desc[UR4][R18.64+0x6] ;  /* 0x0000060412107981 */ /* 0x000f62000c1e1100 */
[----:B------:R-:W-:-:S04]  /*0280*/  IMAD R5, R7, R24, R5 ;  /* 0x0000001807057224 */ /* 0x000fc800078e0205 */
[----:B------:R-:W-:-:S05]  /*0290*/  IMAD R5, R5, 0x3, RZ ;  /* 0x0000000305057824 */ /* 0x000fca00078e02ff */
[----:B------:R-:W-:-:S04]  /*02a0*/  IADD3 R24, P0, PT, R5, UR10, RZ ;  /* 0x0000000a05187c10 */ /* 0x000fc8000ff1e0ff */
[----:B------:R-:W-:Y:S02]  /*02b0*/  LEA.HI.X.SX32 R25, R5, UR11, 0x1, P0 ;  /* 0x0000000b05197c11 */ /* 0x000fe400080f0eff */
[CC--:B--2---:R-:W-:Y:S02]  /*02c0*/  VIMNMX.U16x2 R3, PT, PT, R0.reuse, R2.reuse, PT ;  /* 0x0000000200037248 */ /* 0x0c4fe40003fe0200 */
[----:B------:R-:W-:Y:S02]  /*02d0*/  VIMNMX.U16x2 R2, PT, PT, R0, R2, !PT ;  /* 0x0000000200027248 */ /* 0x000fe40007fe0200 */
[CC--:B---3--:R-:W-:Y:S02]  /*02e0*/  VIMNMX.U16x2 R0, PT, PT, R3.reuse, R4.reuse, !PT ;  /* 0x0000000403007248 */ /* 0x0c8fe40007fe0200 */
[----:B------:R-:W-:Y:S02]  /*02f0*/  VIMNMX.U16x2 R3, PT, PT, R3, R4, PT ;  /* 0x0000000403037248 */ /* 0x000fe40003fe0200 */
[----:B------:R-:W-:-:S02]  /*0300*/  VIMNMX.U16x2 R11, PT, PT, R2, R0, PT ;  /* 0x00000000020b7248 */ /* 0x000fc40003fe0200 */
[CC--:B----4-:R-:W-:Y:S02]  /*0310*/  VIMNMX.U16x2 R9, PT, PT, R3.reuse, R6.reuse, !PT ;  /* 0x0000000603097248 */ /* 0x0d0fe40007fe0200 */
[----:B------:R-:W-:Y:S02]  /*0320*/  VIMNMX.U16x2 R4, PT, PT, R3, R6, PT ;  /* 0x0000000603047248 */ /* 0x000fe40003fe0200 */
[----:B------:R-:W-:Y:S02]  /*0330*/  VIMNMX.U16x2 R0, PT, PT, R2, R0, !PT ;  /* 0x0000000002007248 */ /* 0x000fe40007fe0200 */
[CC--:B------:R-:W-:Y:S02]  /*0340*/  VIMNMX.U16x2 R2, PT, PT, R11.reuse, R9.reuse, !PT ;  /* 0x000000090b027248 */ /* 0x0c0fe40007fe0200 */
[----:B------:R-:W-:Y:S02]  /*0350*/  VIMNMX.U16x2 R9, PT, PT, R11, R9, PT ;  /* 0x000000090b097248 */ /* 0x000fe40003fe0200 */
[----:B-----5:R-:W-:-:S02]  /*0360*/  VIMNMX.U16x2 R11, PT, PT, R4, R8, !PT ;  /* 0x00000008040b7248 */ /* 0x020fc40007fe0200 */
[----:B------:R-:W-:Y:S02]  /*0370*/  VIMNMX.U16x2 R6, PT, PT, R0, R2, PT ;  /* 0x0000000200067248 */ /* 0x000fe40003fe0200 */
[CC--:B------:R-:W-:Y:S02]  /*0380*/  VIMNMX.U16x2 R3, PT, PT, R9.reuse, R11.reuse, !PT ;  /* 0x0000000b09037248 */ /* 0x0c0fe40007fe0200 */
[----:B------:R-:W-:Y:S02]  /*0390*/  VIMNMX.U16x2 R4, PT, PT, R4, R8, PT ;  /* 0x0000000804047248 */ /* 0x000fe40003fe0200 */
[----:B------:R-:W-:Y:S02]  /*03a0*/  VIMNMX.U16x2 R9, PT, PT, R9, R11, PT ;  /* 0x0000000b09097248 */ /* 0x000fe40003fe0200 */
[----:B------:R-:W-:Y:S02]  /*03b0*/  VIMNMX.U16x2 R13, PT, PT, R6, R3, !PT ;  /* 0x00000003060d7248 */ /* 0x000fe40007fe0200 */
[----:B------:R-:W-:-:S02]  /*03c0*/  VIMNMX.U16x2 R7, PT, PT, R4, R10, !PT ;  /* 0x0000000a04077248 */ /* 0x000fc40007fe0200 */
[----:B------:R-:W-:Y:S02]  /*03d0*/  VIMNMX.U16x2 R11, PT, PT, R6, R3, PT ;  /* 0x00000003060b7248 */ /* 0x000fe40003fe0200 */
[----:B------:R-:W-:Y:S02]  /*03e0*/  VIMNMX.U16x2 R6, PT, PT, R4, R10, PT ;  /* 0x0000000a04067248 */ /* 0x000fe40003fe0200 */
[CC--:B------:R-:W-:Y:S02]  /*03f0*/  VIMNMX.U16x2 R8, PT, PT, R9.reuse, R7.reuse, !PT ;  /* 0x0000000709087248 */ /* 0x0c0fe40007fe0200 */
[----:B------:R-:W-:Y:S02]  /*0400*/  VIMNMX.U16x2 R9, PT, PT, R9, R7, PT ;  /* 0x0000000709097248 */ /* 0x000fe40003fe0200 */
[----:B------:R-:W-:Y:S02]  /*0410*/  VIMNMX.U16x2 R4, PT, PT, R6, R12, !PT ;  /* 0x0000000c06047248 */ /* 0x000fe40007fe0200 */
[----:B------:R-:W-:-:S02]  /*0420*/  VIMNMX.U16x2 R2, PT, PT, R0, R2, !PT ;  /* 0x0000000200027248 */ /* 0x000fc40007fe0200 */
[----:B------:R-:W-:Y:S02]  /*0430*/  VIMNMX.U16x2 R7, PT, PT, R6, R12, PT ;  /* 0x0000000c06077248 */ /* 0x000fe40003fe0200 */
[----:B------:R-:W-:Y:S02]  /*0440*/  VIMNMX.U16x2 R3, PT, PT, R11, R8, !PT ;  /* 0x000000080b037248 */ /* 0x000fe40007fe0200 */
[----:B------:R-:W-:Y:S02]  /*0450*/  VIMNMX.U16x2 R6, PT, PT, R9, R4, !PT ;  /* 0x0000000409067248 */ /* 0x000fe40007fe0200 */
[----:B------:R-:W-:Y:S02]  /*0460*/  VIMNMX.U16x2 R0, PT, PT, R2, R13, !PT ;  /* 0x0000000d02007248 */ /* 0x000fe40007fe0200 */
[----:B------:R-:W-:Y:S02]  /*0470*/  VIMNMX.U16x2 R8, PT, PT, R11, R8, PT ;  /* 0x000000080b087248 */ /* 0x000fe40003fe0200 */
[----:B------:R-:W-:-:S02]  /*0480*/  VIMNMX.U16x2 R9, PT, PT, R9, R4, PT ;  /* 0x0000000409097248 */ /* 0x000fc40003fe0200 */
[----:B------:R-:W-:Y:S02]  /*0490*/  VIMNMX.U16x2 R2, PT, PT, R2, R13, PT ;  /* 0x0000000d02027248 */ /* 0x000fe40003fe0200 */
[----:B------:R-:W-:Y:S02]  /*04a0*/  VIMNMX.U16x2 R4, PT, PT, R7, R14, !PT ;  /* 0x0000000e07047248 */ /* 0x000fe40007fe0200 */
[CC--:B------:R-:W-:Y:S02]  /*04b0*/  VIMNMX.U16x2 R10, PT, PT, R8.reuse, R6.reuse, !PT ;  /* 0x00000006080a7248 */ /* 0x0c0fe40007fe0200 */
[----:B------:R-:W-:Y:S02]  /*04c0*/  VIMNMX.U16x2 R11, PT, PT, R8, R6, PT ;  /* 0x00000006080b7248 */ /* 0x000fe40003fe0200 */
[----:B------:R-:W-:Y:S02]  /*04d0*/  VIMNMX.U16x2 R13, PT, PT, R2, R3, PT ;  /* 0x00000003020d7248 */ /* 0x000fe40003fe0200 */
[----:B------:R-:W-:-:S02]  /*04e0*/  VIMNMX.U16x2 R6, PT, PT, R9, R4, !PT ;  /* 0x0000000409067248 */ /* 0x000fc40007fe0200 */
[----:B------:R-:W-:Y:S02]  /*04f0*/  VIMNMX.U16x2 R12, PT, PT, R2, R3, !PT ;  /* 0x00000003020c7248 */ /* 0x000fe40007fe0200 */
[----:B------:R-:W-:Y:S02]  /*0500*/  VIMNMX.U16x2 R2, PT, PT, R13, R10, PT ;  /* 0x0000000a0d027248 */ /* 0x000fe40003fe0200 */
[----:B------:R-:W-:Y:S02]  /*0510*/  VIMNMX.U16x2 R8, PT, PT, R7, R14, PT ;  /* 0x0000000e07087248 */ /* 0x000fe40003fe0200 */
[----:B------:R-:W-:Y:S02]  /*0520*/  VIMNMX.U16x2 R3, PT, PT, R11, R6, !PT ;  /* 0x000000060b037248 */ /* 0x000fe40007fe0200 */
[----:B------:R-:W-:Y:S02]  /*0530*/  VIMNMX.U16x2 R4, PT, PT, R9, R4, PT ;  /* 0x0000000409047248 */ /* 0x000fe40003fe0200 */
[----:B------:R-:W-:-:S02]  /*0540*/  VIMNMX.U16x2 R10, PT, PT, R13, R10, !PT ;  /* 0x0000000a0d0a7248 */ /* 0x000fc40007fe0200 */
[----:B------:R-:W-:Y:S02]  /*0550*/  VIMNMX.U16x2 R6, PT, PT, R11, R6, PT ;  /* 0x000000060b067248 */ /* 0x000fe40003fe0200 */
[-C--:B------:R-:W-:Y:S02]  /*0560*/  VIMNMX.U16x2 R7, PT, PT, R2, R3.reuse, PT ;  /* 0x0000000302077248 */ /* 0x080fe40003fe0200 */
[----:B------:R-:W-:Y:S02]  /*0570*/  VIMNMX3.U16x2 R4, R8, R16, R4, !PT ;  /* 0x000000100804720f */ /* 0x000fe40007800204 */
[----:B------:R-:W-:Y:S02]  /*0580*/  VIMNMX3.U16x2 R0, R0, R12, R10, PT ;  /* 0x0000000c0000720f */ /* 0x000fe4000380020a */
[----:B------:R-:W-:Y:S02]  /*0590*/  VIMNMX.U16x2 R2, PT, PT, R2, R3, !PT ;  /* 0x0000000302027248 */ /* 0x000fe40007fe0200 */
[----:B------:R-:W-:-:S04]  /*05a0*/  VIMNMX3.U16x2 R4, R6, R4, R7, !PT ;  /* 0x000000040604720f */ /* 0x000fc80007800207 */
[----:B------:R-:W-:-:S04]  /*05b0*/  VIMNMX3.U16x2 R0, R0, R2, R4, PT ;  /* 0x000000020000720f */ /* 0x000fc80003800204 */
[----:B------:R-:W-:-:S05]  /*05c0*/  PRMT R5, R0, 0x7610, R5 ;  /* 0x0000761000057816 */ /* 0x000fca0000000005 */
[----:B------:R0:W-:Y:S04]  /*05d0*/  STG.E.U8 desc[UR4][R24.64], R5 ;  /* 0x0000000518007986 */ /* 0x0001e8000c101104 */
[----:B------:R-:W2:Y:S04]  /*05e0*/  LDG.E.U8 R0, desc[UR4][R22.64+0x1] ;  /* 0x0000010416007981 */ /* 0x000ea8000c1e1100 */
[----:B------:R-:W2:Y:S04]  /*05f0*/  LDG.E.U8 R2, desc[UR4][R22.64+0x4] ;  /* 0x0000040416027981 */ /* 0x000ea8000c1e1100 */
[----:B------:R-:W3:Y:S04]  /*0600*/  LDG.E.U8 R4, desc[UR4][R22.64+0x7] ;  /* 0x0000070416047981 */ /* 0x000ee8000c1e1100 */
[----:B------:R-:W4:Y:S04]  /*0610*/  LDG.E.U8 R6, desc[UR4][R20.64+0x1] ;  /* 0x0000010414067981 */ /* 0x000f28000c1e1100 */
[----:B------:R-:W5:Y:S04]  /*0620*/  LDG.E.U8 R8, desc[UR4][R20.64+0x4] ;  /* 0x0000040414087981 */ /* 0x000f68000c1e1100 */
[----:B------:R-:W5:Y:S04]  /*0630*/  LDG.E.U8 R10, desc[UR4][R20.64+0x7] ;  /* 0x00000704140a7981 */ /* 0x000f68000c1e1100 */
[----:B------:R-:W5:Y:S04]  /*0640*/  LDG.E.U8 R12, desc[UR4][R18.64+0x1] ;  /* 0x00000104120c7981 */ /* 0x000f68000c1e1100 */
[----:B------:R-:W5:Y:S04]  /*0650*/  LDG.E.U8 R14, desc[UR4][R18.64+0x4] ;  /* 0x00000404120e7981 */ /* 0x000f68000c1e1100 */
[----:B------:R-:W5:Y:S01]  /*0660*/  LDG.E.U8 R16, desc[UR4][R18.64+0x7] ;  /* 0x0000070412107981 */ /* 0x000f62000c1e1100 */
[----:B--2---:R-:W-:-:S02]  /*0670*/  VIMNMX.U16x2 R3, PT, PT, R0, R2, PT ;  /* 0x0000000200037248 */ /* 0x004fc40003fe0200 */
[----:B------:R-:W-:Y:S02]  /*0680*/  VIMNMX.U16x2 R0, PT, PT, R0, R2, !PT ;  /* 0x0000000200007248 */ /* 0x000fe40007fe0200 */
[CC--:B---3--:R-:W-:Y:S02]  /*0690*/  VIMNMX.U16x2 R2, PT, PT, R3.reuse, R4.reuse, !PT ;  /* 0x0000000403027248 */ /* 0x0c8fe40007fe0200 */
[----:B------:R-:W-:Y:S02]  /*06a0*/  VIMNMX.U16x2 R3, PT, PT, R3, R4, PT ;  /* 0x0000000403037248 */ /* 0x000fe40003fe0200 */
[----:B0-----:R-:W-:Y:S02]  /*06b0*/  VIMNMX.U16x2 R5, PT, PT, R0, R2, PT ;  /* 0x0000000200057248 */ /* 0x001fe40003fe0200 */
[CC--:B----4-:R-:W-:Y:S02]  /*06c0*/  VIMNMX.U16x2 R4, PT, PT, R3.reuse, R6.reuse, !PT ;  /* 0x0000000603047248 */ /* 0x0d0fe40007fe0200 */
[----:B------:R-:W-:-:S02]  /*06d0*/  VIMNMX.U16x2 R3, PT, PT, R3, R6, PT ;  /* 0x0000000603037248 */ /* 0x000fc40003fe0200 */
[CC--:B------:R-:W-:Y:S02]  /*06e0*/  VIMNMX.U16x2 R7, PT, PT, R5.reuse, R4.reuse, !PT ;  /* 0x0000000405077248 */ /* 0x0c0fe40007fe0200 */
[----:B------:R-:W-:Y:S02]  /*06f0*/  VIMNMX.U16x2 R9, PT, PT, R5, R4, PT ;  /* 0x0000000405097248 */ /* 0x000fe40003fe0200 */
[----:B------:R-:W-:Y:S02]  /*0700*/  VIMNMX.U16x2 R6, PT, PT, R0, R2, !PT ;  /* 0x0000000200067248 */ /* 0x000fe40007fe0200 */
[CC--:B-----5:R-:W-:Y:S02]  /*0710*/  VIMNMX.U16x2 R4, PT, PT, R3.reuse, R8.reuse, !PT ;  /* 0x0000000803047248 */ /* 0x0e0fe40007fe0200 */
[----:B------:R-:W-:Y:S02]  /*0720*/  VIMNMX.U16x2 R5, PT, PT, R3, R8, PT ;  /* 0x0000000803057248 */ /* 0x000fe40003fe0200 */
[----:B------:R-:W-:-:S02]  /*0730*/  VIMNMX.U16x2 R2, PT, PT, R6, R7, PT ;  /* 0x0000000706027248 */ /* 0x000fc40003fe0200 */
[CC--:B------:R-:W-:Y:S02]  /*0740*/  VIMNMX.U16x2 R0, PT, PT, R9.reuse, R4.reuse, !PT ;  /* 0x0000000409007248 */ /* 0x0c0fe40007fe0200 */
[----:B------:R-:W-:Y:S02]  /*0750*/  VIMNMX.U16x2 R9, PT, PT, R9, R4, PT ;  /* 0x0000000409097248 */ /* 0x000fe40003fe0200 */
[C---:B------:R-:W-:Y:S02]  /*0760*/  VIMNMX.U16x2 R4, PT, PT, R5.reuse, R10, !PT ;  /* 0x0000000a05047248 */ /* 0x040fe40007fe0200 */
[----:B------:R-:W-:Y:S02]  /*0770*/  VIMNMX.U16x2 R3, PT, PT, R6, R7, !PT ;  /* 0x0000000706037248 */ /* 0x000fe40007fe0200 */
[----:B------:R-:W-:Y:S02]  /*0780*/  VIMNMX.U16x2 R7, PT, PT, R2, R0, !PT ;  /* 0x0000000002077248 */ /* 0x000fe40007fe0200 */
[----:B------:R-:W-:-:S02]  /*0790*/  VIMNMX.U16x2 R6, PT, PT, R5, R10, PT ;  /* 0x0000000a05067248 */ /* 0x000fc40003fe0200 */
[----:B------:R-:W-:Y:S02]  /*07a0*/  VIMNMX.U16x2 R2, PT, PT, R2, R0, PT ;  /* 0x0000000002027248 */ /* 0x000fe40003fe0200 */
[-C--:B------:R-:W-:Y:S02]  /*07b0*/  VIMNMX.U16x2 R8, PT, PT, R9, R4.reuse, !PT ;  /* 0x0000000409087248 */ /* 0x080fe40007fe0200 */
[-C--:B------:R-:W-:Y:S02]  /*07c0*/  VIMNMX.U16x2 R0, PT, PT, R3, R7.reuse, !PT ;  /* 0x0000000703007248 */ /* 0x080fe40007fe0200 */
[----:B------:R-:W-:Y:S02]  /*07d0*/  VIMNMX.U16x2 R9, PT, PT, R9, R4, PT ;  /* 0x0000000409097248 */ /* 0x000fe40003fe0200 */
[----:B------:R-:W-:Y:S02]  /*07e0*/  VIMNMX.U16x2 R5, PT, PT, R6, R12, !PT ;  /* 0x0000000c06057248 */ /* 0x000fe40007fe0200 */
[----:B------:R-:W-:-:S02]  /*07f0*/  VIMNMX.U16x2 R3, PT, PT, R3, R7, PT ;  /* 0x0000000703037248 */ /* 0x000fc40003fe0200 */
[----:B------:R-:W-:Y:S02]  /*0800*/  VIMNMX.U16x2 R4, PT, PT, R2, R8, !PT ;  /* 0x0000000802047248 */ /* 0x000fe40007fe0200 */
[----:B------:R-:W-:Y:S02]  /*0810*/  VIMNMX.U16x2 R7, PT, PT, R6, R12, PT ;  /* 0x0000000c06077248 */ /* 0x000fe40003fe0200 */
[----:B------:R-:W-:Y:S02]  /*0820*/  VIMNMX.U16x2 R8, PT, PT, R2, R8, PT ;  /* 0x0000000802087248 */ /* 0x000fe40003fe0200 */
[CC--:B------:R-:W-:Y:S02]  /*0830*/  VIMNMX.U16x2 R2, PT, PT, R9.reuse, R5.reuse, !PT ;  /* 0x0000000509027248 */ /* 0x0c0fe40007fe0200 */
[----:B------:R-:W-:Y:S02]  /*0840*/  VIMNMX.U16x2 R9, PT, PT, R9, R5, PT ;  /* 0x0000000509097248 */ /* 0x000fe40003fe0200 */
[----:B------:R-:W-:-:S02]  /*0850*/  VIMNMX.U16x2 R5, PT, PT, R7, R14, !PT ;  /* 0x0000000e07057248 */ /* 0x000fc40007fe0200 */
[----:B------:R-:W-:Y:S02]  /*0860*/  VIMNMX.U16x2 R13, PT, PT, R3, R4, PT ;  /* 0x00000004030d7248 */ /* 0x000fe40003fe0200 */
[CC--:B------:R-:W-:Y:S02]  /*0870*/  VIMNMX.U16x2 R10, PT, PT, R8.reuse, R2.reuse, !PT ;  /* 0x00000002080a7248 */ /* 0x0c0fe40007fe0200 */
[----:B------:R-:W-:Y:S02]  /*0880*/  VIMNMX.U16x2 R11, PT, PT, R8, R2, PT ;  /* 0x00000002080b7248 */ /* 0x000fe40003fe0200 */
[----:B------:R-:W-:Y:S02]  /*0890*/  VIMNMX.U16x2 R6, PT, PT, R9, R5, !PT ;  /* 0x0000000509067248 */ /* 0x000fe40007fe0200 */
[----:B------:R-:W-:Y:S02]  /*08a0*/  VIMNMX.U16x2 R12, PT, PT, R3, R4, !PT ;  /* 0x00000004030c7248 */ /* 0x000fe40007fe0200 */
[----:B------:R-:W-:-:S02]  /*08b0*/  VIMNMX.U16x2 R2, PT, PT, R13, R10, PT ;  /* 0x0000000a0d027248 */ /* 0x000fc40003fe0200 */
[----:B------:R-:W-:Y:S02]  /*08c0*/  VIMNMX.U16x2 R8, PT, PT, R7, R14, PT ;  /* 0x0000000e07087248 */ /* 0x000fe40003fe0200 */
[----:B------:R-:W-:Y:S02]  /*08d0*/  VIMNMX.U16x2 R3, PT, PT, R11, R6, !PT ;  /* 0x000000060b037248 */ /* 0x000fe40007fe0200 */
[----:B------:R-:W-:Y:S02]  /*08e0*/  VIMNMX.U16x2 R4, PT, PT, R9, R5, PT ;  /* 0x0000000509047248 */ /* 0x000fe40003fe0200 */
[----:B------:R-:W-:Y:S02]  /*08f0*/  VIMNMX.U16x2 R10, PT, PT, R13, R10, !PT ;  /* 0x0000000a0d0a7248 */ /* 0x000fe40007fe0200 */
[----:B------:R-:W-:Y:S02]  /*0900*/  VIMNMX.U16x2 R6, PT, PT, R11, R6, PT ;  /* 0x000000060b067248 */ /* 0x000fe40003fe0200 */
[----:B------:R-:W-:-:S02]  /*0910*/  VIMNMX.U16x2 R5, PT, PT, R2, R3, PT ;  /* 0x0000000302057248 */ /* 0x000fc40003fe0200 */
        /* <DEDUP_REMOVED lines=10> */
[----:B------:R-:W0:Y:S04]  /*09c0*/  LDG.E.U8 R4, desc[UR4][R20.64+0x2] ;  /* 0x0000020414047981 */ /* 0x000e28000c1e1100 */
[----:B------:R-:W4:Y:S04]  /*09d0*/  LDG.E.U8 R8, desc[UR4][R20.64+0x5] ;  /* 0x0000050414087981 */ /* 0x000f28000c1e1100 */
        /* <DEDUP_REMOVED lines=8> */
[----:B------:R-:W-:Y:S02]  /*0a60*/  VIMNMX.U16x2 R6, PT, PT, R0, R2, PT ;  /* 0x0000000200067248 */ /* 0x000fe40003fe0200 */
[CC--:B0-----:R-:W-:Y:S02]  /*0a70*/  VIMNMX.U16x2 R5, PT, PT, R3.reuse, R4.reuse, !PT ;  /* 0x0000000403057248 */ /* 0x0c1fe40007fe0200 */
[----:B------:R-:W-:-:S02]  /*0a80*/  VIMNMX.U16x2 R4, PT, PT, R3, R4, PT ;  /* 0x0000000403047248 */ /* 0x000fc40003fe0200 */
[----:B------:R-:W-:Y:S02]  /*0a90*/  VIMNMX.U16x2 R2, PT, PT, R0, R2, !PT ;  /* 0x0000000200027248 */ /* 0x000fe40007fe0200 */
[CC--:B------:R-:W-:Y:S02]  /*0aa0*/  VIMNMX.U16x2 R3, PT, PT, R6.reuse, R5.reuse, !PT ;  /* 0x0000000506037248 */ /* 0x0c0fe40007fe0200 */
[----:B------:R-:W-:Y:S02]  /*0ab0*/  VIMNMX.U16x2 R5, PT, PT, R6, R5, PT ;  /* 0x0000000506057248 */ /* 0x000fe40003fe0200 */
[CC--:B----4-:R-:W-:Y:S02]  /*0ac0*/  VIMNMX.U16x2 R0, PT, PT, R4.reuse, R8.reuse, !PT ;  /* 0x0000000804007248 */ /* 0x0d0fe40007fe0200 */
[----:B------:R-:W-:Y:S02]  /*0ad0*/  VIMNMX.U16x2 R7, PT, PT, R4, R8, PT ;  /* 0x0000000804077248 */ /* 0x000fe40003fe0200 */
[----:B------:R-:W-:-:S02]  /*0ae0*/  VIMNMX.U16x2 R9, PT, PT, R2, R3, PT ;  /* 0x0000000302097248 */ /* 0x000fc40003fe0200 */
[CC--:B------:R-:W-:Y:S02]  /*0af0*/  VIMNMX.U16x2 R6, PT, PT, R5.reuse, R0.reuse, !PT ;  /* 0x0000000005067248 */ /* 0x0c0fe40007fe0200 */
[----:B------:R-:W-:Y:S02]  /*0b00*/  VIMNMX.U16x2 R8, PT, PT, R2, R3, !PT ;  /* 0x0000000302087248 */ /* 0x000fe40007fe0200 */
[----:B------:R-:W-:Y:S02]  /*0b10*/  VIMNMX.U16x2 R3, PT, PT, R5, R0, PT ;  /* 0x0000000005037248 */ /* 0x000fe40003fe0200 */
[CC--:B-----5:R-:W-:Y:S02]  /*0b20*/  VIMNMX.U16x2 R2, PT, PT, R7.reuse, R14.reuse, !PT ;  /* 0x0000000e07027248 */ /* 0x0e0fe40007fe0200 */
        /* <DEDUP_REMOVED lines=9> */
[CC--:B------:R-:W-:Y:S02]  /*0bc0*/  VIMNMX.U16x2 R4, PT, PT, R3.reuse, R2.reuse, !PT ;  /* 0x0000000203047248 */ /* 0x0c0fe40007fe0200 */
[CC--:B------:R-:W-:Y:S02]  /*0bd0*/  VIMNMX.U16x2 R0, PT, PT, R8.reuse, R11.reuse, !PT ;  /* 0x0000000b08007248 */ /* 0x0c0fe40007fe0200 */
[----:B------:R-:W-:Y:S02]  /*0be0*/  VIMNMX.U16x2 R3, PT, PT, R3, R2, PT ;  /* 0x0000000203037248 */ /* 0x000fe40003fe0200 */
[----:B------:R-:W-:Y:S02]  /*0bf0*/  VIMNMX.U16x2 R8, PT, PT, R8, R11, PT ;  /* 0x0000000b08087248 */ /* 0x000fe40003fe0200 */
[----:B------:R-:W-:-:S02]  /*0c00*/  VIMNMX.U16x2 R2, PT, PT, R6, R12, !PT ;  /* 0x0000000c06027248 */ /* 0x000fc40007fe0200 */
[CC--:B------:R-:W-:Y:S02]  /*0c10*/  VIMNMX.U16x2 R5, PT, PT, R9.reuse, R4.reuse, !PT ;  /* 0x0000000409057248 */ /* 0x0c0fe40007fe0200 */
[----:B------:R-:W-:Y:S02]  /*0c20*/  VIMNMX.U16x2 R9, PT, PT, R9, R4, PT ;  /* 0x0000000409097248 */ /* 0x000fe40003fe0200 */
[CC--:B------:R-:W-:Y:S02]  /*0c30*/  VIMNMX.U16x2 R10, PT, PT, R8.reuse, R7.reuse, PT ;  /* 0x00000007080a7248 */ /* 0x0c0fe40003fe0200 */
[----:B------:R-:W-:Y:S02]  /*0c40*/  VIMNMX.U16x2 R4, PT, PT, R3, R2, !PT ;  /* 0x0000000203047248 */ /* 0x000fe40007fe0200 */
[----:B------:R-:W-:Y:S02]  /*0c50*/  VIMNMX.U16x2 R7, PT, PT, R8, R7, !PT ;  /* 0x0000000708077248 */ /* 0x000fe40007fe0200 */
[----:B------:R-:W-:-:S02]  /*0c60*/  VIMNMX.U16x2 R8, PT, PT, R6, R12, PT ;  /* 0x0000000c06087248 */ /* 0x000fc40003fe0200 */
[CC--:B------:R-:W-:Y:S02]  /*0c70*/  VIMNMX.U16x2 R11, PT, PT, R10.reuse, R5.reuse, PT ;  /* 0x000000050a0b7248 */ /* 0x0c0fe40003fe0200 */
        /* <DEDUP_REMOVED lines=9> */
[----:B------:R-:W-:-:S05]  /*0d10*/  VIMNMX3.U16x2 R0, R0, R6, R3, PT ;  /* 0x000000060000720f */ /* 0x000fca0003800203 */
[----:B------:R-:W-:Y:S01]  /*0d20*/  STG.E.U8 desc[UR4][R24.64+0x2], R0 ;  /* 0x0000020018007986 */ /* 0x000fe2000c101104 */
[----:B------:R-:W-:Y:S05]  /*0d30*/  EXIT ;  /* 0x000000000000794d */ /* 0x000fea0003800000 */
.L_x_0:
[----:B------:R-:W-:-:S00]  /*0d40*/  BRA `(.L_x_0) ;  /* 0xfffffffc00fc7947 */ /* 0x000fc0000383ffff */
[----:B------:R-:W-:-:S00]  /*0d50*/  NOP ;  /* 0x0000000000007918 */ /* 0x000fc00000000000 */
        /* <DEDUP_REMOVED lines=10> */
.L_x_1:


//--------------------- .nv.shared.reserved.0     --------------------------
	.section	.nv.shared.reserved.0,"aw",@nobits
	.weak		__nv_reservedSMEM_offset_0_alias
	.size		__nv_reservedSMEM_offset_0_alias, 0, 64
	.other		__nv_reservedSMEM_offset_0_alias,@"STO_CUDA_RESERVED_SHARED STV_DEFAULT"
__nv_reservedSMEM_offset_0_alias:
	.zero		0
	.zero		64


//--------------------- .nv.constant0._Z20median_filter_kernelPhS_ii --------------------------
	.section	.nv.constant0._Z20median_filter_kernelPhS_ii,"a",@progbits
	.sectionflags	@""
	.align	4
.nv.constant0._Z20median_filter_kernelPhS_ii:
	.zero		920


//--------------------- SYMBOLS --------------------------

	.type		.nv.reservedSmem.offset0,@object
	.size		.nv.reservedSmem.offset0,0x4
